	.headerflags	@"EF_CUDA_TEXMODE_UNIFIED EF_CUDA_64BIT_ADDRESS EF_CUDA_SM86 EF_CUDA_VIRTUAL_SM(EF_CUDA_SM86)"
	.elftype	@"ET_EXEC"


//--------------------- .nv.info                  --------------------------
	.section	.nv.info,"",@"SHT_CUDA_INFO"
	.align	4


	//----- nvinfo : EIATTR_REGCOUNT
	.align		4
        /*0000*/ 	.byte	0x04, 0x2f
        /*0002*/ 	.short	(.L_1 - .L_0)
	.align		4
.L_0:
        /*0004*/ 	.word	index@(triton_)
        /*0008*/ 	.word	0x00000022


	//----- nvinfo : EIATTR_MIN_STACK_SIZE
	.align		4
.L_1:
        /*000c*/ 	.byte	0x04, 0x12
        /*000e*/ 	.short	(.L_3 - .L_2)
	.align		4
.L_2:
        /*0010*/ 	.word	index@(triton_)
        /*0014*/ 	.word	0x00000000


	//----- nvinfo : EIATTR_FRAME_SIZE
	.align		4
.L_3:
        /*0018*/ 	.byte	0x04, 0x11
        /*001a*/ 	.short	(.L_5 - .L_4)
	.align		4
.L_4:
        /*001c*/ 	.word	index@(triton_)
        /*0020*/ 	.word	0x00000000


	//----- nvinfo : EIATTR_MIN_STACK_SIZE
	.align		4
.L_5:
        /*0024*/ 	.byte	0x04, 0x12
        /*0026*/ 	.short	(.L_7 - .L_6)
	.align		4
.L_6:
        /*0028*/ 	.word	index@(triton_)
        /*002c*/ 	.word	0x00000000
.L_7:


//--------------------- .nv.info.triton_          --------------------------
	.section	.nv.info.triton_,"",@"SHT_CUDA_INFO"
	.sectionflags	@""
	.align	4


	//----- nvinfo : EIATTR_CUDA_API_VERSION
	.align		4
        /*0000*/ 	.byte	0x04, 0x37
        /*0002*/ 	.short	(.L_9 - .L_8)
.L_8:
        /*0004*/ 	.word	0x0000007c


	//----- nvinfo : EIATTR_SW2861232_WAR
	.align		4
.L_9:
        /*0008*/ 	.byte	0x01, 0x35
	.zero		2


	//----- nvinfo : EIATTR_PARAM_CBANK
	.align		4
        /*000c*/ 	.byte	0x04, 0x0a
        /*000e*/ 	.short	(.L_11 - .L_10)
	.align		4
.L_10:
        /*0010*/ 	.word	index@(.nv.constant0.triton_)
        /*0014*/ 	.short	0x0160
        /*0016*/ 	.short	0x0018


	//----- nvinfo : EIATTR_CBANK_PARAM_SIZE
	.align		4
.L_11:
        /*0018*/ 	.byte	0x03, 0x19
        /*001a*/ 	.short	0x0018


	//----- nvinfo : EIATTR_KPARAM_INFO
	.align		4
        /*001c*/ 	.byte	0x04, 0x17
        /*001e*/ 	.short	(.L_13 - .L_12)
.L_12:
        /*0020*/ 	.word	0x00000000
        /*0024*/ 	.short	0x0003
        /*0026*/ 	.short	0x0014
        /*0028*/ 	.byte	0x00, 0xf0, 0x11, 0x00


	//----- nvinfo : EIATTR_KPARAM_INFO
	.align		4
.L_13:
        /*002c*/ 	.byte	0x04, 0x17
        /*002e*/ 	.short	(.L_15 - .L_14)
.L_14:
        /*0030*/ 	.word	0x00000000
        /*0034*/ 	.short	0x0002
        /*0036*/ 	.short	0x0010
        /*0038*/ 	.byte	0x00, 0xf0, 0x11, 0x00


	//----- nvinfo : EIATTR_KPARAM_INFO
	.align		4
.L_15:
        /*003c*/ 	.byte	0x04, 0x17
        /*003e*/ 	.short	(.L_17 - .L_16)
.L_16:
        /*0040*/ 	.word	0x00000000
        /*0044*/ 	.short	0x0001
        /*0046*/ 	.short	0x0008
        /*0048*/ 	.byte	0x00, 0xf0, 0x21, 0x00


	//----- nvinfo : EIATTR_KPARAM_INFO
	.align		4
.L_17:
        /*004c*/ 	.byte	0x04, 0x17
        /*004e*/ 	.short	(.L_19 - .L_18)
.L_18:
        /*0050*/ 	.word	0x00000000
        /*0054*/ 	.short	0x0000
        /*0056*/ 	.short	0x0000
        /*0058*/ 	.byte	0x00, 0xf0, 0x21, 0x00


	//----- nvinfo : EIATTR_MAXREG_COUNT
	.align		4
.L_19:
        /*005c*/ 	.byte	0x03, 0x1b
        /*005e*/ 	.short	0x00ff


	//----- nvinfo : EIATTR_EXIT_INSTR_OFFSETS
	.align		4
        /*0060*/ 	.byte	0x04, 0x1c
        /*0062*/ 	.short	(.L_21 - .L_20)


	//   ....[0]....
.L_20:
        /*0064*/ 	.word	0x000005b0


	//   ....[1]....
        /*0068*/ 	.word	0x00000600


	//----- nvinfo : EIATTR_CTAIDZ_USED
	.align		4
.L_21:
        /*006c*/ 	.byte	0x01, 0x04
	.zero		2


	//----- nvinfo : EIATTR_REQNTID
	.align		4
        /*0070*/ 	.byte	0x04, 0x10
        /*0072*/ 	.short	(.L_23 - .L_22)
.L_22:
        /*0074*/ 	.word	0x00000080
        /*0078*/ 	.word	0x00000001
        /*007c*/ 	.word	0x00000001
.L_23:


//--------------------- .nv.callgraph             --------------------------
	.section	.nv.callgraph,"",@"SHT_CUDA_CALLGRAPH"
	.align	4
	.sectionentsize	8
	.align		4
        /*0000*/ 	.word	0x00000000
	.align		4
        /*0004*/ 	.word	0xffffffff
	.align		4
        /*0008*/ 	.word	0x00000000
	.align		4
        /*000c*/ 	.word	0xfffffffe
	.align		4
        /*0010*/ 	.word	0x00000000
	.align		4
        /*0014*/ 	.word	0xfffffffd
	.align		4
        /*0018*/ 	.word	0x00000000
	.align		4
        /*001c*/ 	.word	0xfffffffc


//--------------------- .nv.rel.action            --------------------------
	.section	.nv.rel.action,"",@"SHT_CUDA_RELOCINFO"
	.align	8
	.sectionentsize	8
        /*0000*/ 	.byte	0x73, 0x00, 0x00, 0x00, 0x00, 0x00, 0x00, 0x00, 0x00, 0x00, 0x00, 0x11, 0x25, 0x00, 0x05, 0x36


//--------------------- .nv.constant0.triton_     --------------------------
	.section	.nv.constant0.triton_,"a",@progbits
	.sectionflags	@""
	.align	4
.nv.constant0.triton_:
	.zero		376


//--------------------- .text.triton_             --------------------------
	.section	.text.triton_,"ax",@progbits
	.sectionflags	@"SHF_BARRIERS=1"
	.sectioninfo	@"SHI_REGISTERS=34"
	.align	128
        .global         triton_
        .type           triton_,@function
        .size           triton_,(.L_x_1 - triton_)
        .other          triton_,@"STO_CUDA_ENTRY STV_DEFAULT"
triton_:
.text.triton_:
[----:B------:R-:W-:Y:S02]  /*0000*/  IMAD.MOV.U32 R1, RZ, RZ, c[0x0][0x28] ;  /* 0x00000a00ff017624 */ /* 0x000fe400078e00ff */
[----:B------:R-:W0:Y:S01]  /*0010*/  S2R R4, SR_CTAID.Y ;  /* 0x0000000000047919 */ /* 0x000e220000002600 */
[----:B------:R-:W-:Y:S01]  /*0020*/  IMAD.MOV.U32 R0, RZ, RZ, 0x4 ;  /* 0x00000004ff007424 */ /* 0x000fe200078e00ff */
[----:B------:R-:W-:Y:S01]  /*0030*/  ULDC.64 UR4, c[0x0][0x118] ;  /* 0x0000460000047ab9 */ /* 0x000fe20000000a00 */
[----:B------:R-:W-:Y:S01]  /*0040*/  IMAD.MOV.U32 R5, RZ, RZ, RZ ;  /* 0x000000ffff057224 */ /* 0x000fe200078e00ff */
[----:B------:R-:W0:Y:S01]  /*0050*/  S2R R3, SR_CTAID.Z ;  /* 0x0000000000037919 */ /* 0x000e220000002700 */
[----:B------:R-:W-:Y:S01]  /*0060*/  MOV R8, RZ ;  /* 0x000000ff00087202 */ /* 0x000fe20000000f00 */
[----:B------:R-:W-:Y:S02]  /*0070*/  IMAD.MOV.U32 R7, RZ, RZ, RZ ;  /* 0x000000ffff077224 */ /* 0x000fe400078e00ff */
[----:B------:R-:W1:Y:S01]  /*0080*/  S2R R9, SR_TID.X ;  /* 0x0000000000097919 */ /* 0x000e620000002100 */
[----:B------:R-:W-:-:S03]  /*0090*/  IMAD.MOV.U32 R12, RZ, RZ, RZ ;  /* 0x000000ffff0c7224 */ /* 0x000fc600078e00ff */
[----:B------:R-:W2:Y:S01]  /*00a0*/  S2R R2, SR_CTAID.X ;  /* 0x0000000000027919 */ /* 0x000ea20000002500 */
[----:B0-----:R-:W-:Y:S01]  /*00b0*/  IMAD R4, R3, c[0x0][0x10], R4 ;  /* 0x0000040003047a24 */ /* 0x001fe200078e0204 */
[----:B-1----:R-:W-:-:S03]  /*00c0*/  SHF.R.U32.HI R3, RZ, 0x4, R9 ;  /* 0x00000004ff037819 */ /* 0x002fc60000011609 */
[----:B------:R-:W-:Y:S02]  /*00d0*/  IMAD.SHL.U32 R6, R4, 0x40, RZ ;  /* 0x0000004004067824 */ /* 0x000fe400078e00ff */
[----:B--2---:R-:W-:Y:S01]  /*00e0*/  IMAD.SHL.U32 R2, R2, 0x10, RZ ;  /* 0x0000001002027824 */ /* 0x004fe200078e00ff */
[----:B------:R-:W-:-:S04]  /*00f0*/  SGXT.U32 R3, R3, 0x3 ;  /* 0x000000030303781a */ /* 0x000fc80000000000 */
[----:B------:R-:W-:Y:S02]  /*0100*/  LOP3.LUT R21, R2, 0xf, R9, 0xf8, !PT ;  /* 0x0000000f02157812 */ /* 0x000fe400078ef809 */
[C---:B------:R-:W-:Y:S02]  /*0110*/  LOP3.LUT R10, R6.reuse, R3, RZ, 0xfc, !PT ;  /* 0x00000003060a7212 */ /* 0x040fe400078efcff */
[----:B------:R-:W-:Y:S02]  /*0120*/  ISETP.GE.AND P0, PT, R21, 0x9, PT ;  /* 0x000000091500780c */ /* 0x000fe40003f06270 */
[----:B------:R-:W-:Y:S01]  /*0130*/  LOP3.LUT R13, R6, 0x10, R3, 0xfe, !PT ;  /* 0x00000010060d7812 */ /* 0x000fe200078efe03 */
[----:B------:R-:W-:Y:S01]  /*0140*/  IMAD R19, R10, 0x9, R21 ;  /* 0x000000090a137824 */ /* 0x000fe200078e0215 */
[C-C-:B------:R-:W-:Y:S02]  /*0150*/  LOP3.LUT R11, R6.reuse, 0x8, R3.reuse, 0xfe, !PT ;  /* 0x00000008060b7812 */ /* 0x140fe400078efe03 */
[C---:B------:R-:W-:Y:S01]  /*0160*/  LOP3.LUT R15, R6.reuse, 0x20, R3, 0xfe, !PT ;  /* 0x00000020060f7812 */ /* 0x040fe200078efe03 */
[----:B------:R-:W-:Y:S01]  /*0170*/  IMAD R13, R13, 0x9, R21 ;  /* 0x000000090d0d7824 */ /* 0x000fe200078e0215 */
[C---:B------:R-:W-:Y:S01]  /*0180*/  LOP3.LUT R16, R6.reuse, 0x28, R3, 0xfe, !PT ;  /* 0x0000002806107812 */ /* 0x040fe200078efe03 */
[----:B------:R-:W-:Y:S01]  /*0190*/  IMAD R23, R11, 0x9, R21 ;  /* 0x000000090b177824 */ /* 0x000fe200078e0215 */
[C---:B------:R-:W-:Y:S01]  /*01a0*/  LOP3.LUT R17, R6.reuse, 0x30, R3, 0xfe, !PT ;  /* 0x0000003006117812 */ /* 0x040fe200078efe03 */
[----:B------:R-:W-:Y:S01]  /*01b0*/  IMAD R27, R15, 0x9, R21 ;  /* 0x000000090f1b7824 */ /* 0x000fe200078e0215 */
[----:B------:R-:W-:Y:S01]  /*01c0*/  LOP3.LUT R14, R6, 0x18, R3, 0xfe, !PT ;  /* 0x00000018060e7812 */ /* 0x000fe200078efe03 */
[----:B------:R-:W-:Y:S01]  /*01d0*/  IMAD R29, R16, 0x9, R21 ;  /* 0x00000009101d7824 */ /* 0x000fe200078e0215 */
[----:B------:R-:W-:Y:S01]  /*01e0*/  LOP3.LUT R20, R6, 0x38, R3, 0xfe, !PT ;  /* 0x0000003806147812 */ /* 0x000fe200078efe03 */
[----:B------:R-:W-:-:S02]  /*01f0*/  IMAD R31, R17, 0x9, R21 ;  /* 0x00000009111f7824 */ /* 0x000fc400078e0215 */
[----:B------:R-:W-:-:S04]  /*0200*/  IMAD.WIDE R10, R19, R0, c[0x0][0x160] ;  /* 0x00005800130a7625 */ /* 0x000fc800078e0200 */
[----:B------:R-:W-:Y:S01]  /*0210*/  IMAD R25, R14, 0x9, R21 ;  /* 0x000000090e197824 */ /* 0x000fe200078e0215 */
[----:B------:R0:W2:Y:S01]  /*0220*/  @!P0 LDG.E.EL R5, [R10.64] ;  /* 0x000000040a058981 */ /* 0x0000a2000c2e1900 */
[----:B------:R-:W-:Y:S01]  /*0230*/  IMAD.WIDE R16, R13, R0, c[0x0][0x160] ;  /* 0x000058000d107625 */ /* 0x000fe200078e0200 */
[----:B------:R-:W-:-:S03]  /*0240*/  MOV R28, RZ ;  /* 0x000000ff001c7202 */ /* 0x000fc60000000f00 */
[----:B------:R-:W-:Y:S01]  /*0250*/  IMAD R13, R20, 0x9, R21 ;  /* 0x00000009140d7824 */ /* 0x000fe200078e0215 */
[----:B------:R-:W3:Y:S01]  /*0260*/  @!P0 LDG.E.EL R7, [R16.64] ;  /* 0x0000000410078981 */ /* 0x000ee2000c2e1900 */
[-C--:B------:R-:W-:Y:S02]  /*0270*/  IMAD.WIDE R20, R27, R0.reuse, c[0x0][0x160] ;  /* 0x000058001b147625 */ /* 0x080fe400078e0200 */
[----:B------:R-:W-:Y:S02]  /*0280*/  CS2R R26, SRZ ;  /* 0x00000000001a7805 */ /* 0x000fe4000001ff00 */
[----:B------:R-:W-:-:S04]  /*0290*/  IMAD.WIDE R14, R23, R0, c[0x0][0x160] ;  /* 0x00005800170e7625 */ /* 0x000fc800078e0200 */
[-C--:B------:R-:W-:Y:S01]  /*02a0*/  IMAD.WIDE R18, R25, R0.reuse, c[0x0][0x160] ;  /* 0x0000580019127625 */ /* 0x080fe200078e0200 */
[----:B------:R1:W4:Y:S03]  /*02b0*/  @!P0 LDG.E.EL R8, [R14.64] ;  /* 0x000000040e088981 */ /* 0x000326000c2e1900 */
[----:B------:R-:W-:Y:S01]  /*02c0*/  IMAD.MOV.U32 R30, RZ, RZ, RZ ;  /* 0x000000ffff1e7224 */ /* 0x000fe200078e00ff */
[----:B------:R-:W5:Y:S01]  /*02d0*/  @!P0 LDG.E.EL R12, [R18.64] ;  /* 0x00000004120c8981 */ /* 0x000f62000c2e1900 */
[----:B------:R-:W-:-:S03]  /*02e0*/  IMAD.WIDE R22, R29, R0, c[0x0][0x160] ;  /* 0x000058001d167625 */ /* 0x000fc600078e0200 */
[----:B------:R-:W5:Y:S01]  /*02f0*/  @!P0 LDG.E.EL R26, [R20.64] ;  /* 0x00000004141a8981 */ /* 0x000f62000c2e1900 */
[----:B------:R-:W-:-:S03]  /*0300*/  IMAD.WIDE R24, R31, R0, c[0x0][0x160] ;  /* 0x000058001f187625 */ /* 0x000fc600078e0200 */
[----:B------:R-:W5:Y:S01]  /*0310*/  @!P0 LDG.E.EL R28, [R22.64] ;  /* 0x00000004161c8981 */ /* 0x000f62000c2e1900 */
[----:B0-----:R-:W-:-:S03]  /*0320*/  IMAD.WIDE R10, R13, R0, c[0x0][0x160] ;  /* 0x000058000d0a7625 */ /* 0x001fc600078e0200 */
[----:B------:R-:W5:Y:S04]  /*0330*/  @!P0 LDG.E.EL R30, [R24.64] ;  /* 0x00000004181e8981 */ /* 0x000f68000c2e1900 */
[----:B------:R-:W5:Y:S01]  /*0340*/  @!P0 LDG.E.EL R27, [R10.64] ;  /* 0x000000040a1b8981 */ /* 0x000f62000c2e1900 */
[----:B------:R-:W-:-:S05]  /*0350*/  IMAD.SHL.U32 R13, R9, 0x40, RZ ;  /* 0x00000040090d7824 */ /* 0x000fca00078e00ff */
[----:B-1----:R-:W-:-:S04]  /*0360*/  LOP3.LUT R14, R13, 0x3c0, RZ, 0xc0, !PT ;  /* 0x000003c00d0e7812 */ /* 0x002fc800078ec0ff */
[----:B------:R-:W-:-:S04]  /*0370*/  LOP3.LUT R13, R14, R3, RZ, 0xfc, !PT ;  /* 0x000000030e0d7212 */ /* 0x000fc800078efcff */
[----:B------:R-:W-:Y:S01]  /*0380*/  LEA.HI R15, R14, R13, RZ, 0x1c ;  /* 0x0000000d0e0f7211 */ /* 0x000fe200078fe0ff */
[----:B------:R-:W-:Y:S01]  /*0390*/  IMAD.SHL.U32 R13, R9, 0x4, RZ ;  /* 0x00000004090d7824 */ /* 0x000fe200078e00ff */
[----:B------:R-:W-:-:S04]  /*03a0*/  SHF.R.U32.HI R14, RZ, 0x2, R9 ;  /* 0x00000002ff0e7819 */ /* 0x000fc80000011609 */
[----:B------:R-:W-:Y:S02]  /*03b0*/  LOP3.LUT R9, R14, 0x1c, RZ, 0xc0, !PT ;  /* 0x0000001c0e097812 */ /* 0x000fe400078ec0ff */
[----:B------:R-:W-:-:S04]  /*03c0*/  LOP3.LUT R14, R13, 0x1fc, RZ, 0xc0, !PT ;  /* 0x000001fc0d0e7812 */ /* 0x000fc800078ec0ff */
[----:B------:R-:W-:Y:S02]  /*03d0*/  IADD3 R9, R14, R9, RZ ;  /* 0x000000090e097210 */ /* 0x000fe40007ffe0ff */
[----:B------:R-:W-:Y:S01]  /*03e0*/  LOP3.LUT R6, R6, 0x3c, R13, 0xf8, !PT ;  /* 0x0000003c06067812 */ /* 0x000fe200078ef80d */
[----:B--2---:R0:W-:Y:S04]  /*03f0*/  STS [R15.X4], R5 ;  /* 0x000000050f007388 */ /* 0x0041e80000004800 */
[----:B---3--:R1:W-:Y:S04]  /*0400*/  STS [R15.X4+0x40], R7 ;  /* 0x000040070f007388 */ /* 0x0083e80000004800 */
[----:B----4-:R-:W-:Y:S04]  /*0410*/  STS [R15.X4+0x20], R8 ;  /* 0x000020080f007388 */ /* 0x010fe80000004800 */
[----:B-----5:R-:W-:Y:S04]  /*0420*/  STS [R15.X4+0x60], R12 ;  /* 0x0000600c0f007388 */ /* 0x020fe80000004800 */
[----:B------:R-:W-:Y:S04]  /*0430*/  STS [R15.X4+0x80], R26 ;  /* 0x0000801a0f007388 */ /* 0x000fe80000004800 */
[----:B------:R-:W-:Y:S04]  /*0440*/  STS [R15.X4+0xa0], R28 ;  /* 0x0000a01c0f007388 */ /* 0x000fe80000004800 */
[----:B------:R-:W-:Y:S04]  /*0450*/  STS [R15.X4+0xc0], R30 ;  /* 0x0000c01e0f007388 */ /* 0x000fe80000004800 */
[----:B------:R-:W-:Y:S04]  /*0460*/  STS [R15.X4+0xe0], R27 ;  /* 0x0000e01b0f007388 */ /* 0x000fe80000004800 */
[----:B------:R-:W-:Y:S01]  /*0470*/  BAR.SYNC.DEFER_BLOCKING 0x0 ;  /* 0x0000000000007b1d */ /* 0x000fe20000010000 */
[----:B0-----:R-:W-:-:S04]  /*0480*/  SHF.R.S32.HI R5, RZ, 0x19, R4 ;  /* 0x00000019ff057819 */ /* 0x001fc80000011404 */
[----:B------:R-:W-:-:S04]  /*0490*/  SGXT R5, R5, 0x1 ;  /* 0x000000010505781a */ /* 0x000fc80000000200 */
[----:B------:R-:W-:Y:S01]  /*04a0*/  LEA.HI R5, R5, R6, RZ, 0x6 ;  /* 0x0000000605057211 */ /* 0x000fe200078f30ff */
[----:B------:R-:W0:Y:S03]  /*04b0*/  LDS.128 R8, [R9.X4] ;  /* 0x0000000009087984 */ /* 0x000e260000004c00 */
[----:B-1----:R-:W-:Y:S02]  /*04c0*/  LOP3.LUT R7, R5, 0xffffffc0, RZ, 0xc0, !PT ;  /* 0xffffffc005077812 */ /* 0x002fe400078ec0ff */
[----:B------:R-:W-:-:S03]  /*04d0*/  SHF.R.S32.HI R5, RZ, 0x6, R5 ;  /* 0x00000006ff057819 */ /* 0x000fc60000011405 */
[----:B------:R-:W-:Y:S01]  /*04e0*/  IMAD.IADD R6, R6, 0x1, -R7 ;  /* 0x0000000106067824 */ /* 0x000fe200078e0a07 */
[----:B------:R-:W-:-:S03]  /*04f0*/  LOP3.LUT R4, R2, R3, RZ, 0xfc, !PT ;  /* 0x0000000302047212 */ /* 0x000fc600078efcff */
[----:B------:R-:W-:Y:S01]  /*0500*/  IMAD R6, R5, 0x240, R6 ;  /* 0x0000024005067824 */ /* 0x000fe200078e0206 */
[----:B------:R-:W-:Y:S02]  /*0510*/  LOP3.LUT R5, R2, 0x8, R3, 0xfe, !PT ;  /* 0x0000000802057812 */ /* 0x000fe400078efe03 */
[C---:B------:R-:W-:Y:S02]  /*0520*/  ISETP.GE.AND P1, PT, R4.reuse, 0x9, PT ;  /* 0x000000090400780c */ /* 0x040fe40003f26270 */
[----:B------:R-:W-:Y:S01]  /*0530*/  ISETP.GE.AND P0, PT, R5, 0x9, PT ;  /* 0x000000090500780c */ /* 0x000fe20003f06270 */
[----:B------:R-:W-:Y:S01]  /*0540*/  IMAD R3, R4, 0x40, R6 ;  /* 0x0000004004037824 */ /* 0x000fe200078e0206 */
[----:B------:R-:W-:-:S03]  /*0550*/  LOP3.LUT R7, R14, 0x200, RZ, 0xfc, !PT ;  /* 0x000002000e077812 */ /* 0x000fc600078efcff */
[----:B------:R-:W-:Y:S01]  /*0560*/  IMAD.WIDE R2, R3, R0, c[0x0][0x168] ;  /* 0x00005a0003027625 */ /* 0x000fe200078e0200 */
[----:B------:R-:W-:-:S04]  /*0570*/  SHF.R.U32.HI R7, RZ, 0x4, R7 ;  /* 0x00000004ff077819 */ /* 0x000fc80000011607 */
[----:B------:R-:W-:-:S04]  /*0580*/  LOP3.LUT R7, R7, 0x3c, RZ, 0xc0, !PT ;  /* 0x0000003c07077812 */ /* 0x000fc800078ec0ff */
[----:B------:R-:W-:Y:S01]  /*0590*/  IADD3 R7, R14, R7, RZ ;  /* 0x000000070e077210 */ /* 0x000fe20007ffe0ff */
[----:B0-----:R0:W-:Y:S01]  /*05a0*/  @!P1 STG.E.128 [R2.64], R8 ;  /* 0x0000000802009986 */ /* 0x0011e2000c101d04 */
[----:B------:R-:W-:Y:S05]  /*05b0*/  @P0 EXIT ;  /* 0x000000000000094d */ /* 0x000fea0003800000 */
[----:B0-----:R-:W0:Y:S01]  /*05c0*/  LDS.128 R8, [R7.X4+0x800] ;  /* 0x0008000007087984 */ /* 0x001e220000004c00 */
[----:B------:R-:W-:-:S04]  /*05d0*/  IMAD R3, R5, 0x40, R6 ;  /* 0x0000004005037824 */ /* 0x000fc800078e0206 */
[----:B------:R-:W-:-:S05]  /*05e0*/  IMAD.WIDE R2, R3, R0, c[0x0][0x168] ;  /* 0x00005a0003027625 */ /* 0x000fca00078e0200 */
[----:B0-----:R-:W-:Y:S01]  /*05f0*/  STG.E.128 [R2.64], R8 ;  /* 0x0000000802007986 */ /* 0x001fe2000c101d04 */
[----:B------:R-:W-:Y:S05]  /*0600*/  EXIT ;  /* 0x000000000000794d */ /* 0x000fea0003800000 */
.L_x_0:
[----:B------:R-:W-:-:S00]  /*0610*/  BRA `(.L_x_0) ;  /* 0xfffffff000007947 */ /* 0x000fc0000383ffff */
[----:B------:R-:W-:-:S00]  /*0620*/  NOP ;  /* 0x0000000000007918 */ /* 0x000fc00000000000 */
        /* <DEDUP_REMOVED lines=13> */
.L_x_1:


//--------------------- .nv.shared.triton_        --------------------------
	.section	.nv.shared.triton_,"aw",@nobits
	.sectionflags	@""
	.align	16
